	.headerflags	@"EF_CUDA_TEXMODE_UNIFIED EF_CUDA_64BIT_ADDRESS EF_CUDA_ACCELERATORS EF_CUDA_SM90 EF_CUDA_VIRTUAL_SM(EF_CUDA_SM90)"
	.elftype	@"ET_EXEC"


//--------------------- .nv.info                  --------------------------
	.section	.nv.info,"",@"SHT_CUDA_INFO"
	.align	4


	//----- nvinfo : EIATTR_REGCOUNT
	.align		4
        /*0000*/ 	.byte	0x04, 0x2f
        /*0002*/ 	.short	(.L_3 - .L_2)
	.align		4
.L_2:
        /*0004*/ 	.word	index@(triton_poi_fused__native_batch_norm_legit_no_training_add_relu_10)
        /*0008*/ 	.word	0x00000014


	//----- nvinfo : EIATTR_MIN_STACK_SIZE
	.align		4
.L_3:
        /*000c*/ 	.byte	0x04, 0x12
        /*000e*/ 	.short	(.L_5 - .L_4)
	.align		4
.L_4:
        /*0010*/ 	.word	index@(triton_poi_fused__native_batch_norm_legit_no_training_add_relu_10)
        /*0014*/ 	.word	0x00000000


	//----- nvinfo : EIATTR_FRAME_SIZE
	.align		4
.L_5:
        /*0018*/ 	.byte	0x04, 0x11
        /*001a*/ 	.short	(.L_7 - .L_6)
	.align		4
.L_6:
        /*001c*/ 	.word	index@(triton_poi_fused__native_batch_norm_legit_no_training_add_relu_10)
        /*0020*/ 	.word	0x00000000


	//----- nvinfo : EIATTR_MIN_STACK_SIZE
	.align		4
.L_7:
        /*0024*/ 	.byte	0x04, 0x12
        /*0026*/ 	.short	(.L_9 - .L_8)
	.align		4
.L_8:
        /*0028*/ 	.word	index@(triton_poi_fused__native_batch_norm_legit_no_training_add_relu_10)
        /*002c*/ 	.word	0x00000000
.L_9:


//--------------------- .nv.info.triton_poi_fused__native_batch_norm_legit_no_training_add_relu_10 --------------------------
	.section	.nv.info.triton_poi_fused__native_batch_norm_legit_no_training_add_relu_10,"",@"SHT_CUDA_INFO"
	.sectionflags	@""
	.align	4


	//----- nvinfo : EIATTR_CUDA_API_VERSION
	.align		4
        /*0000*/ 	.byte	0x04, 0x37
        /*0002*/ 	.short	(.L_11 - .L_10)
.L_10:
        /*0004*/ 	.word	0x0000007c


	//----- nvinfo : EIATTR_KPARAM_INFO
	.align		4
.L_11:
        /*0008*/ 	.byte	0x04, 0x17
        /*000a*/ 	.short	(.L_13 - .L_12)
.L_12:
        /*000c*/ 	.word	0x00000000
        /*0010*/ 	.short	0x0007
        /*0012*/ 	.short	0x0038
        /*0014*/ 	.byte	0x00, 0xf0, 0x11, 0x00


	//----- nvinfo : EIATTR_KPARAM_INFO
	.align		4
.L_13:
        /*0018*/ 	.byte	0x04, 0x17
        /*001a*/ 	.short	(.L_15 - .L_14)
.L_14:
        /*001c*/ 	.word	0x00000000
        /*0020*/ 	.short	0x0006
        /*0022*/ 	.short	0x0030
        /*0024*/ 	.byte	0x00, 0xf4, 0x21, 0x00


	//----- nvinfo : EIATTR_KPARAM_INFO
	.align		4
.L_15:
        /*0028*/ 	.byte	0x04, 0x17
        /*002a*/ 	.short	(.L_17 - .L_16)
.L_16:
        /*002c*/ 	.word	0x00000000
        /*0030*/ 	.short	0x0005
        /*0032*/ 	.short	0x0028
        /*0034*/ 	.byte	0x00, 0xf4, 0x21, 0x00


	//----- nvinfo : EIATTR_KPARAM_INFO
	.align		4
.L_17:
        /*0038*/ 	.byte	0x04, 0x17
        /*003a*/ 	.short	(.L_19 - .L_18)
.L_18:
        /*003c*/ 	.word	0x00000000
        /*0040*/ 	.short	0x0004
        /*0042*/ 	.short	0x0020
        /*0044*/ 	.byte	0x00, 0xf4, 0x21, 0x00


	//----- nvinfo : EIATTR_KPARAM_INFO
	.align		4
.L_19:
        /*0048*/ 	.byte	0x04, 0x17
        /*004a*/ 	.short	(.L_21 - .L_20)
.L_20:
        /*004c*/ 	.word	0x00000000
        /*0050*/ 	.short	0x0003
        /*0052*/ 	.short	0x0018
        /*0054*/ 	.byte	0x00, 0xf4, 0x21, 0x00


	//----- nvinfo : EIATTR_KPARAM_INFO
	.align		4
.L_21:
        /*0058*/ 	.byte	0x04, 0x17
        /*005a*/ 	.short	(.L_23 - .L_22)
.L_22:
        /*005c*/ 	.word	0x00000000
        /*0060*/ 	.short	0x0002
        /*0062*/ 	.short	0x0010
        /*0064*/ 	.byte	0x00, 0xf4, 0x21, 0x00


	//----- nvinfo : EIATTR_KPARAM_INFO
	.align		4
.L_23:
        /*0068*/ 	.byte	0x04, 0x17
        /*006a*/ 	.short	(.L_25 - .L_24)
.L_24:
        /*006c*/ 	.word	0x00000000
        /*0070*/ 	.short	0x0001
        /*0072*/ 	.short	0x0008
        /*0074*/ 	.byte	0x00, 0xf4, 0x21, 0x00


	//----- nvinfo : EIATTR_KPARAM_INFO
	.align		4
.L_25:
        /*0078*/ 	.byte	0x04, 0x17
        /*007a*/ 	.short	(.L_27 - .L_26)
.L_26:
        /*007c*/ 	.word	0x00000000
        /*0080*/ 	.short	0x0000
        /*0082*/ 	.short	0x0000
        /*0084*/ 	.byte	0x00, 0xf4, 0x21, 0x00


	//----- nvinfo : EIATTR_SPARSE_MMA_MASK
	.align		4
.L_27:
        /*0088*/ 	.byte	0x03, 0x50
        /*008a*/ 	.short	0x0000


	//----- nvinfo : EIATTR_MAXREG_COUNT
	.align		4
        /*008c*/ 	.byte	0x03, 0x1b
        /*008e*/ 	.short	0x00ff


	//----- nvinfo : EIATTR_EXIT_INSTR_OFFSETS
	.align		4
        /*0090*/ 	.byte	0x04, 0x1c
        /*0092*/ 	.short	(.L_29 - .L_28)


	//   ....[0]....
.L_28:
        /*0094*/ 	.word	0x000003c0


	//----- nvinfo : EIATTR_REQNTID
	.align		4
.L_29:
        /*0098*/ 	.byte	0x04, 0x10
        /*009a*/ 	.short	(.L_31 - .L_30)
.L_30:
        /*009c*/ 	.word	0x00000080
        /*00a0*/ 	.word	0x00000001
        /*00a4*/ 	.word	0x00000001


	//----- nvinfo : EIATTR_CBANK_PARAM_SIZE
	.align		4
.L_31:
        /*00a8*/ 	.byte	0x03, 0x19
        /*00aa*/ 	.short	0x003c


	//----- nvinfo : EIATTR_PARAM_CBANK
	.align		4
        /*00ac*/ 	.byte	0x04, 0x0a
        /*00ae*/ 	.short	(.L_33 - .L_32)
	.align		4
.L_32:
        /*00b0*/ 	.word	index@(.nv.constant0.triton_poi_fused__native_batch_norm_legit_no_training_add_relu_10)
        /*00b4*/ 	.short	0x0210
        /*00b6*/ 	.short	0x003c


	//----- nvinfo : EIATTR_SW_WAR
	.align		4
.L_33:
        /*00b8*/ 	.byte	0x04, 0x36
        /*00ba*/ 	.short	(.L_35 - .L_34)
.L_34:
        /*00bc*/ 	.word	0x00000008
.L_35:


//--------------------- .nv.callgraph             --------------------------
	.section	.nv.callgraph,"",@"SHT_CUDA_CALLGRAPH"
	.align	4
	.sectionentsize	8
	.align		4
        /*0000*/ 	.word	0x00000000
	.align		4
        /*0004*/ 	.word	0xffffffff
	.align		4
        /*0008*/ 	.word	0x00000000
	.align		4
        /*000c*/ 	.word	0xfffffffe
	.align		4
        /*0010*/ 	.word	0x00000000
	.align		4
        /*0014*/ 	.word	0xfffffffd
	.align		4
        /*0018*/ 	.word	0x00000000
	.align		4
        /*001c*/ 	.word	0xfffffffc


//--------------------- .nv.constant4             --------------------------
	.section	.nv.constant4,"a",@progbits
	.align	8
	.align		8
.nv.constant4:
        /*0000*/ 	.dword	_$_str
	.align		8
        /*0008*/ 	.dword	_$_str_$_2


//--------------------- .text.triton_poi_fused__native_batch_norm_legit_no_training_add_relu_10 --------------------------
	.section	.text.triton_poi_fused__native_batch_norm_legit_no_training_add_relu_10,"ax",@progbits
	.align	128
        .global         triton_poi_fused__native_batch_norm_legit_no_training_add_relu_10
        .type           triton_poi_fused__native_batch_norm_legit_no_training_add_relu_10,@function
        .size           triton_poi_fused__native_batch_norm_legit_no_training_add_relu_10,(.L_x_1 - triton_poi_fused__native_batch_norm_legit_no_training_add_relu_10)
        .other          triton_poi_fused__native_batch_norm_legit_no_training_add_relu_10,@"STO_CUDA_ENTRY STV_DEFAULT"
triton_poi_fused__native_batch_norm_legit_no_training_add_relu_10:
.text.triton_poi_fused__native_batch_norm_legit_no_training_add_relu_10:
[----:B------:R-:W-:Y:S01]  /*0000*/  LDC R1, c[0x0][0x28] ;  /* 0x00000a00ff017b82 */ /* 0x000fe20000000800 */
[----:B------:R-:W1:Y:S07]  /*0010*/  S2R R0, SR_TID.X ;  /* 0x0000000000007919 */ /* 0x000e6e0000002100 */
[----:B------:R-:W2:Y:S01]  /*0020*/  LDC.64 R10, c[0x0][0x220] ;  /* 0x00008800ff0a7b82 */ /* 0x000ea20000000a00 */
[----:B------:R-:W-:Y:S01]  /*0030*/  ULDC.64 UR4, c[0x0][0x208] ;  /* 0x0000820000047ab9 */ /* 0x000fe20000000a00 */
[----:B------:R-:W3:Y:S06]  /*0040*/  S2R R5, SR_CTAID.X ;  /* 0x0000000000057919 */ /* 0x000eec0000002500 */
[----:B------:R-:W4:Y:S08]  /*0050*/  LDC.64 R6, c[0x0][0x210] ;  /* 0x00008400ff067b82 */ /* 0x000f300000000a00 */
[----:B------:R-:W5:Y:S08]  /*0060*/  LDC.64 R8, c[0x0][0x218] ;  /* 0x00008600ff087b82 */ /* 0x000f700000000a00 */
[----:B------:R-:W5:Y:S01]  /*0070*/  LDC.64 R12, c[0x0][0x228] ;  /* 0x00008a00ff0c7b82 */ /* 0x000f620000000a00 */
[----:B-1----:R-:W-:-:S07]  /*0080*/  SHF.L.U32 R0, R0, 0x1, RZ ;  /* 0x0000000100007819 */ /* 0x002fce00000006ff */
[----:B------:R-:W1:Y:S01]  /*0090*/  LDC.64 R14, c[0x0][0x230] ;  /* 0x00008c00ff0e7b82 */ /* 0x000e620000000a00 */
[----:B---3--:R-:W-:Y:S02]  /*00a0*/  SHF.R.S32.HI R3, RZ, 0x17, R5 ;  /* 0x00000017ff037819 */ /* 0x008fe40000011405 */
[----:B------:R-:W-:Y:S02]  /*00b0*/  LOP3.LUT R0, R0, 0xfe, RZ, 0xc0, !PT ;  /* 0x000000fe00007812 */ /* 0x000fe400078ec0ff */
[----:B------:R-:W-:Y:S02]  /*00c0*/  SGXT R3, R3, 0x1 ;  /* 0x000000010303781a */ /* 0x000fe40000000200 */
[----:B------:R-:W-:-:S04]  /*00d0*/  LEA R0, R5, R0, 0x8 ;  /* 0x0000000005007211 */ /* 0x000fc800078e40ff */
[----:B------:R-:W-:-:S04]  /*00e0*/  LEA.HI R3, R3, R0, RZ, 0x6 ;  /* 0x0000000003037211 */ /* 0x000fc800078f30ff */
[----:B------:R-:W-:-:S04]  /*00f0*/  SHF.R.S32.HI R3, RZ, 0x6, R3 ;  /* 0x00000006ff037819 */ /* 0x000fc80000011403 */
[----:B------:R-:W-:-:S04]  /*0100*/  LEA.HI R2, R3, R3, RZ, 0x6 ;  /* 0x0000000303027211 */ /* 0x000fc800078f30ff */
[----:B------:R-:W-:-:S04]  /*0110*/  LOP3.LUT R2, R2, 0xffffffc0, RZ, 0xc0, !PT ;  /* 0xffffffc002027812 */ /* 0x000fc800078ec0ff */
[----:B------:R-:W-:Y:S02]  /*0120*/  IADD3 R17, R3, -R2, RZ ;  /* 0x8000000203117210 */ /* 0x000fe40007ffe0ff */
[----:B------:R-:W3:Y:S03]  /*0130*/  LDC.64 R2, c[0x0][0x238] ;  /* 0x00008e00ff027b82 */ /* 0x000ee60000000a00 */
[----:B--2---:R-:W-:-:S05]  /*0140*/  IMAD.WIDE R10, R17, 0x4, R10 ;  /* 0x00000004110a7825 */ /* 0x004fca00078e020a */
[----:B------:R1:W2:Y:S01]  /*0150*/  LDG.E.EL R4, desc[UR4][R10.64] ;  /* 0x000000040a047981 */ /* 0x0002a2000c2e1900 */
[----:B----4-:R-:W-:-:S04]  /*0160*/  IMAD.WIDE R6, R0, 0x4, R6 ;  /* 0x0000000400067825 */ /* 0x010fc800078e0206 */
[C---:B-----5:R-:W-:Y:S02]  /*0170*/  IMAD.WIDE R8, R17.reuse, 0x4, R8 ;  /* 0x0000000411087825 */ /* 0x060fe400078e0208 */
[----:B------:R-:W4:Y:S02]  /*0180*/  LDG.E.64 R6, desc[UR4][R6.64] ;  /* 0x0000000406067981 */ /* 0x000f24000c1e1b00 */
[C---:B0-----:R-:W-:Y:S02]  /*0190*/  IMAD.WIDE R12, R17.reuse, 0x4, R12 ;  /* 0x00000004110c7825 */ /* 0x041fe400078e020c */
[----:B------:R0:W4:Y:S02]  /*01a0*/  LDG.E.EL R5, desc[UR4][R8.64] ;  /* 0x0000000408057981 */ /* 0x000124000c2e1900 */
[----:B-1----:R-:W-:Y:S02]  /*01b0*/  IMAD.WIDE R10, R17, 0x4, R14 ;  /* 0x00000004110a7825 */ /* 0x002fe400078e020e */
[----:B------:R1:W5:Y:S04]  /*01c0*/  LDG.E.EL R12, desc[UR4][R12.64] ;  /* 0x000000040c0c7981 */ /* 0x000368000c2e1900 */
[----:B------:R-:W5:Y:S01]  /*01d0*/  LDG.E.EL R11, desc[UR4][R10.64] ;  /* 0x000000040a0b7981 */ /* 0x000f62000c2e1900 */
[C---:B---3--:R-:W-:Y:S01]  /*01e0*/  IMAD.WIDE R2, R0.reuse, 0x4, R2 ;  /* 0x0000000400027825 */ /* 0x048fe200078e0202 */
[----:B0-----:R-:W0:Y:S05]  /*01f0*/  LDC.64 R8, c[0x0][0x240] ;  /* 0x00009000ff087b82 */ /* 0x001e2a0000000a00 */
[----:B------:R-:W3:Y:S01]  /*0200*/  LDG.E.64 R2, desc[UR4][R2.64] ;  /* 0x0000000402027981 */ /* 0x000ee2000c1e1b00 */
[----:B-1----:R-:W-:Y:S01]  /*0210*/  HFMA2.MMA R13, -RZ, RZ, 1.625, 0 ;  /* 0x3e800000ff0d7435 */ /* 0x002fe200000001ff */
[----:B0-----:R-:W-:-:S04]  /*0220*/  IMAD.WIDE R8, R0, 0x4, R8 ;  /* 0x0000000400087825 */ /* 0x001fc800078e0208 */
[----:B--2---:R-:W-:-:S04]  /*0230*/  FADD R4, R4, 9.9999997473787516356e-06 ;  /* 0x3727c5ac04047421 */ /* 0x004fc80000000000 */
[----:B------:R-:W0:Y:S02]  /*0240*/  MUFU.SQRT R14, R4 ;  /* 0x00000004000e7308 */ /* 0x000e240000002000 */
[C---:B0-----:R-:W-:Y:S02]  /*0250*/  FSETP.GT.AND P0, PT, R14.reuse, 8.50705917302346158658e+37, PT ;  /* 0x7e8000000e00780b */ /* 0x041fe40003f04000 */
[----:B------:R-:W-:-:S11]  /*0260*/  FSETP.GEU.AND P1, PT, R14, 1.175494350822287508e-38, PT ;  /* 0x008000000e00780b */ /* 0x000fd60003f2e000 */
[----:B------:R-:W-:-:S04]  /*0270*/  @P0 FMUL R14, R14, 0.25 ;  /* 0x3e8000000e0e0820 */ /* 0x000fc80000400000 */
[----:B------:R-:W-:-:S06]  /*0280*/  @!P1 FMUL R14, R14, 16777216 ;  /* 0x4b8000000e0e9820 */ /* 0x000fcc0000400000 */
[----:B------:R-:W0:Y:S01]  /*0290*/  MUFU.RCP R14, R14 ;  /* 0x0000000e000e7308 */ /* 0x000e220000001000 */
[----:B------:R-:W-:Y:S01]  /*02a0*/  FSEL R13, R13, 1, P0 ;  /* 0x3f8000000d0d7808 */ /* 0x000fe20000000000 */
[----:B----4-:R-:W-:-:S04]  /*02b0*/  FADD R7, R7, -R5 ;  /* 0x8000000507077221 */ /* 0x010fc80000000000 */
[----:B------:R-:W-:Y:S01]  /*02c0*/  @!P1 FMUL R13, R13, 16777216 ;  /* 0x4b8000000d0d9820 */ /* 0x000fe20000400000 */
[----:B------:R-:W-:-:S03]  /*02d0*/  FADD R6, R6, -R5 ;  /* 0x8000000506067221 */ /* 0x000fc60000000000 */
[----:B0-----:R-:W-:-:S04]  /*02e0*/  FMUL R13, R14, R13 ;  /* 0x0000000d0e0d7220 */ /* 0x001fc80000400000 */
[-C--:B------:R-:W-:Y:S01]  /*02f0*/  FMUL R7, R7, R13.reuse ;  /* 0x0000000d07077220 */ /* 0x080fe20000400000 */
[----:B------:R-:W-:-:S03]  /*0300*/  FMUL R6, R6, R13 ;  /* 0x0000000d06067220 */ /* 0x000fc60000400000 */
[C-C-:B-----5:R-:W-:Y:S01]  /*0310*/  FFMA R7, R12.reuse, R7, R11.reuse ;  /* 0x000000070c077223 */ /* 0x160fe2000000000b */
[----:B------:R-:W-:-:S03]  /*0320*/  FFMA R6, R12, R6, R11 ;  /* 0x000000060c067223 */ /* 0x000fc6000000000b */
[----:B------:R-:W-:Y:S01]  /*0330*/  FADD R4, RZ, R7 ;  /* 0x00000007ff047221 */ /* 0x000fe20000000000 */
[----:B------:R-:W-:-:S04]  /*0340*/  FADD R5, RZ, R6 ;  /* 0x00000006ff057221 */ /* 0x000fc80000000000 */
[----:B---3--:R-:W-:Y:S01]  /*0350*/  FSETP.GEU.AND P1, PT, R4, -R3, PT ;  /* 0x800000030400720b */ /* 0x008fe20003f2e000 */
[----:B------:R-:W-:Y:S01]  /*0360*/  FADD R4, R3, R4 ;  /* 0x0000000403047221 */ /* 0x000fe20000000000 */
[----:B------:R-:W-:Y:S01]  /*0370*/  FADD R3, R2, R5 ;  /* 0x0000000502037221 */ /* 0x000fe20000000000 */
[----:B------:R-:W-:-:S03]  /*0380*/  FSETP.GEU.AND P0, PT, R5, -R2, PT ;  /* 0x800000020500720b */ /* 0x000fc60003f0e000 */
[----:B------:R-:W-:Y:S02]  /*0390*/  FSEL R5, R4, RZ, P1 ;  /* 0x000000ff04057208 */ /* 0x000fe40000800000 */
[----:B------:R-:W-:-:S05]  /*03a0*/  FSEL R4, R3, RZ, P0 ;  /* 0x000000ff03047208 */ /* 0x000fca0000000000 */
[----:B------:R-:W-:Y:S01]  /*03b0*/  STG.E.64 desc[UR4][R8.64], R4 ;  /* 0x0000000408007986 */ /* 0x000fe2000c101b04 */
[----:B------:R-:W-:Y:S05]  /*03c0*/  EXIT ;  /* 0x000000000000794d */ /* 0x000fea0003800000 */
.L_x_0:
[----:B------:R-:W-:-:S00]  /*03d0*/  BRA `(.L_x_0) ;  /* 0xfffffffc00fc7947 */ /* 0x000fc0000383ffff */
[----:B------:R-:W-:-:S00]  /*03e0*/  NOP ;  /* 0x0000000000007918 */ /* 0x000fc00000000000 */
        /* <DEDUP_REMOVED lines=9> */
.L_x_1:


//--------------------- .nv.global.init           --------------------------
	.section	.nv.global.init,"aw",@progbits
.nv.global.init:
	.type		_$_str,@object
	.size		_$_str,(_$_str_$_2 - _$_str)
_$_str:
        /*0000*/ 	.byte	0x5f, 0x5f, 0x43, 0x55, 0x44, 0x41, 0x5f, 0x46, 0x54, 0x5a, 0x00
	.type		_$_str_$_2,@object
	.size		_$_str_$_2,(.L_1 - _$_str_$_2)
_$_str_$_2:
        /*000b*/ 	.byte	0x5f, 0x5f, 0x43, 0x55, 0x44, 0x41, 0x5f, 0x50, 0x52, 0x45, 0x43, 0x5f, 0x53, 0x51, 0x52, 0x54
        /*001b*/ 	.byte	0x00
.L_1:


//--------------------- .nv.constant0.triton_poi_fused__native_batch_norm_legit_no_training_add_relu_10 --------------------------
	.section	.nv.constant0.triton_poi_fused__native_batch_norm_legit_no_training_add_relu_10,"a",@progbits
	.sectionflags	@""
	.align	4
.nv.constant0.triton_poi_fused__native_batch_norm_legit_no_training_add_relu_10:
	.zero		588
